	.headerflags	@"EF_CUDA_TEXMODE_UNIFIED EF_CUDA_64BIT_ADDRESS EF_CUDA_ACCELERATORS EF_CUDA_SM90 EF_CUDA_VIRTUAL_SM(EF_CUDA_SM90)"
	.elftype	@"ET_EXEC"


//--------------------- .nv.info                  --------------------------
	.section	.nv.info,"",@"SHT_CUDA_INFO"
	.align	4


	//----- nvinfo : EIATTR_REGCOUNT
	.align		4
        /*0000*/ 	.byte	0x04, 0x2f
        /*0002*/ 	.short	(.L_1 - .L_0)
	.align		4
.L_0:
        /*0004*/ 	.word	index@(triton_poi_fused_13)
        /*0008*/ 	.word	0x0000001e


	//----- nvinfo : EIATTR_MIN_STACK_SIZE
	.align		4
.L_1:
        /*000c*/ 	.byte	0x04, 0x12
        /*000e*/ 	.short	(.L_3 - .L_2)
	.align		4
.L_2:
        /*0010*/ 	.word	index@(triton_poi_fused_13)
        /*0014*/ 	.word	0x00000000


	//----- nvinfo : EIATTR_FRAME_SIZE
	.align		4
.L_3:
        /*0018*/ 	.byte	0x04, 0x11
        /*001a*/ 	.short	(.L_5 - .L_4)
	.align		4
.L_4:
        /*001c*/ 	.word	index@(triton_poi_fused_13)
        /*0020*/ 	.word	0x00000000


	//----- nvinfo : EIATTR_MIN_STACK_SIZE
	.align		4
.L_5:
        /*0024*/ 	.byte	0x04, 0x12
        /*0026*/ 	.short	(.L_7 - .L_6)
	.align		4
.L_6:
        /*0028*/ 	.word	index@(triton_poi_fused_13)
        /*002c*/ 	.word	0x00000000
.L_7:


//--------------------- .nv.info.triton_poi_fused_13 --------------------------
	.section	.nv.info.triton_poi_fused_13,"",@"SHT_CUDA_INFO"
	.sectionflags	@""
	.align	4


	//----- nvinfo : EIATTR_CUDA_API_VERSION
	.align		4
        /*0000*/ 	.byte	0x04, 0x37
        /*0002*/ 	.short	(.L_9 - .L_8)
.L_8:
        /*0004*/ 	.word	0x0000007c


	//----- nvinfo : EIATTR_KPARAM_INFO
	.align		4
.L_9:
        /*0008*/ 	.byte	0x04, 0x17
        /*000a*/ 	.short	(.L_11 - .L_10)
.L_10:
        /*000c*/ 	.word	0x00000000
        /*0010*/ 	.short	0x0003
        /*0012*/ 	.short	0x0014
        /*0014*/ 	.byte	0x00, 0xf0, 0x11, 0x00


	//----- nvinfo : EIATTR_KPARAM_INFO
	.align		4
.L_11:
        /*0018*/ 	.byte	0x04, 0x17
        /*001a*/ 	.short	(.L_13 - .L_12)
.L_12:
        /*001c*/ 	.word	0x00000000
        /*0020*/ 	.short	0x0002
        /*0022*/ 	.short	0x0010
        /*0024*/ 	.byte	0x00, 0xf0, 0x11, 0x00


	//----- nvinfo : EIATTR_KPARAM_INFO
	.align		4
.L_13:
        /*0028*/ 	.byte	0x04, 0x17
        /*002a*/ 	.short	(.L_15 - .L_14)
.L_14:
        /*002c*/ 	.word	0x00000000
        /*0030*/ 	.short	0x0001
        /*0032*/ 	.short	0x0008
        /*0034*/ 	.byte	0x00, 0xf4, 0x21, 0x00


	//----- nvinfo : EIATTR_KPARAM_INFO
	.align		4
.L_15:
        /*0038*/ 	.byte	0x04, 0x17
        /*003a*/ 	.short	(.L_17 - .L_16)
.L_16:
        /*003c*/ 	.word	0x00000000
        /*0040*/ 	.short	0x0000
        /*0042*/ 	.short	0x0000
        /*0044*/ 	.byte	0x00, 0xf4, 0x21, 0x00


	//----- nvinfo : EIATTR_SPARSE_MMA_MASK
	.align		4
.L_17:
        /*0048*/ 	.byte	0x03, 0x50
        /*004a*/ 	.short	0x0000


	//----- nvinfo : EIATTR_MAXREG_COUNT
	.align		4
        /*004c*/ 	.byte	0x03, 0x1b
        /*004e*/ 	.short	0x00ff


	//----- nvinfo : EIATTR_EXIT_INSTR_OFFSETS
	.align		4
        /*0050*/ 	.byte	0x04, 0x1c
        /*0052*/ 	.short	(.L_19 - .L_18)


	//   ....[0]....
.L_18:
        /*0054*/ 	.word	0x00000610


	//   ....[1]....
        /*0058*/ 	.word	0x00000660


	//----- nvinfo : EIATTR_REQNTID
	.align		4
.L_19:
        /*005c*/ 	.byte	0x04, 0x10
        /*005e*/ 	.short	(.L_21 - .L_20)
.L_20:
        /*0060*/ 	.word	0x00000080
        /*0064*/ 	.word	0x00000001
        /*0068*/ 	.word	0x00000001


	//----- nvinfo : EIATTR_CBANK_PARAM_SIZE
	.align		4
.L_21:
        /*006c*/ 	.byte	0x03, 0x19
        /*006e*/ 	.short	0x0018


	//----- nvinfo : EIATTR_PARAM_CBANK
	.align		4
        /*0070*/ 	.byte	0x04, 0x0a
        /*0072*/ 	.short	(.L_23 - .L_22)
	.align		4
.L_22:
        /*0074*/ 	.word	index@(.nv.constant0.triton_poi_fused_13)
        /*0078*/ 	.short	0x0210
        /*007a*/ 	.short	0x0018


	//----- nvinfo : EIATTR_SW_WAR
	.align		4
.L_23:
        /*007c*/ 	.byte	0x04, 0x36
        /*007e*/ 	.short	(.L_25 - .L_24)
.L_24:
        /*0080*/ 	.word	0x00000008
.L_25:


//--------------------- .nv.callgraph             --------------------------
	.section	.nv.callgraph,"",@"SHT_CUDA_CALLGRAPH"
	.align	4
	.sectionentsize	8
	.align		4
        /*0000*/ 	.word	0x00000000
	.align		4
        /*0004*/ 	.word	0xffffffff
	.align		4
        /*0008*/ 	.word	0x00000000
	.align		4
        /*000c*/ 	.word	0xfffffffe
	.align		4
        /*0010*/ 	.word	0x00000000
	.align		4
        /*0014*/ 	.word	0xfffffffd
	.align		4
        /*0018*/ 	.word	0x00000000
	.align		4
        /*001c*/ 	.word	0xfffffffc


//--------------------- .text.triton_poi_fused_13 --------------------------
	.section	.text.triton_poi_fused_13,"ax",@progbits
	.sectionflags	@"SHF_BARRIERS=1"
	.align	128
        .global         triton_poi_fused_13
        .type           triton_poi_fused_13,@function
        .size           triton_poi_fused_13,(.L_x_1 - triton_poi_fused_13)
        .other          triton_poi_fused_13,@"STO_CUDA_ENTRY STV_DEFAULT"
triton_poi_fused_13:
.text.triton_poi_fused_13:
[----:B------:R-:W0:Y:S01]  /*0000*/  LDC R1, c[0x0][0x28] ;  /* 0x00000a00ff017b82 */ /* 0x000e220000000800 */
[----:B------:R-:W1:Y:S07]  /*0010*/  S2R R0, SR_CTAID.X ;  /* 0x0000000000007919 */ /* 0x000e6e0000002500 */
[----:B------:R-:W2:Y:S01]  /*0020*/  LDC.64 R14, c[0x0][0x210] ;  /* 0x00008400ff0e7b82 */ /* 0x000ea20000000a00 */
[----:B------:R-:W-:Y:S01]  /*0030*/  IMAD.MOV.U32 R19, RZ, RZ, RZ ;  /* 0x000000ffff137224 */ /* 0x000fe200078e00ff */
[----:B------:R-:W-:Y:S01]  /*0040*/  ULDC.64 UR6, c[0x0][0x208] ;  /* 0x0000820000067ab9 */ /* 0x000fe20000000a00 */
[----:B------:R-:W3:Y:S01]  /*0050*/  S2R R17, SR_TID.X ;  /* 0x0000000000117919 */ /* 0x000ee20000002100 */
[----:B------:R-:W4:Y:S01]  /*0060*/  S2R R18, SR_CTAID.Y ;  /* 0x0000000000127919 */ /* 0x000f220000002600 */
[----:B------:R-:W-:-:S02]  /*0070*/  IMAD.MOV.U32 R20, RZ, RZ, RZ ;  /* 0x000000ffff147224 */ /* 0x000fc400078e00ff */
[----:B-1----:R-:W-:Y:S01]  /*0080*/  IMAD.SHL.U32 R0, R0, 0x20, RZ ;  /* 0x0000002000007824 */ /* 0x002fe200078e00ff */
[----:B---3--:R-:W-:-:S04]  /*0090*/  SHF.R.U32.HI R21, RZ, 0x5, R17 ;  /* 0x00000005ff157819 */ /* 0x008fc80000011611 */
[----:B------:R-:W-:Y:S01]  /*00a0*/  LOP3.LUT R6, R0, 0x1f, R17, 0xf8, !PT ;  /* 0x0000001f00067812 */ /* 0x000fe200078ef811 */
[----:B----4-:R-:W-:Y:S01]  /*00b0*/  IMAD.SHL.U32 R16, R18, 0x20, RZ ;  /* 0x0000002012107824 */ /* 0x010fe200078e00ff */
[----:B------:R-:W-:Y:S02]  /*00c0*/  SGXT.U32 R21, R21, 0x2 ;  /* 0x000000021515781a */ /* 0x000fe40000000000 */
[----:B------:R-:W-:Y:S02]  /*00d0*/  ISETP.GE.AND P0, PT, R6, 0x19, PT ;  /* 0x000000190600780c */ /* 0x000fe40003f06270 */
[----:B------:R-:W-:Y:S02]  /*00e0*/  LOP3.LUT R2, R16, R21, RZ, 0xfc, !PT ;  /* 0x0000001510027212 */ /* 0x000fe400078efcff */
[----:B------:R-:W-:Y:S02]  /*00f0*/  LOP3.LUT R3, R16, 0x4, R21, 0xfe, !PT ;  /* 0x0000000410037812 */ /* 0x000fe400078efe15 */
[----:B------:R-:W-:Y:S01]  /*0100*/  LOP3.LUT R4, R16, 0x8, R21, 0xfe, !PT ;  /* 0x0000000810047812 */ /* 0x000fe200078efe15 */
[--C-:B------:R-:W-:Y:S01]  /*0110*/  IMAD R27, R2, 0x19, R6.reuse ;  /* 0x00000019021b7824 */ /* 0x100fe200078e0206 */
[----:B------:R-:W-:Y:S01]  /*0120*/  LOP3.LUT R7, R16, 0xc, R21, 0xfe, !PT ;  /* 0x0000000c10077812 */ /* 0x000fe200078efe15 */
[--C-:B------:R-:W-:Y:S01]  /*0130*/  IMAD R3, R3, 0x19, R6.reuse ;  /* 0x0000001903037824 */ /* 0x100fe200078e0206 */
[----:B------:R-:W-:Y:S01]  /*0140*/  LOP3.LUT R9, R16, 0x10, R21, 0xfe, !PT ;  /* 0x0000001010097812 */ /* 0x000fe200078efe15 */
[--C-:B------:R-:W-:Y:S01]  /*0150*/  IMAD R5, R4, 0x19, R6.reuse ;  /* 0x0000001904057824 */ /* 0x100fe200078e0206 */
[----:B------:R-:W-:Y:S01]  /*0160*/  LOP3.LUT R11, R16, 0x14, R21, 0xfe, !PT ;  /* 0x00000014100b7812 */ /* 0x000fe200078efe15 */
[----:B------:R-:W-:Y:S01]  /*0170*/  IMAD R7, R7, 0x19, R6 ;  /* 0x0000001907077824 */ /* 0x000fe200078e0206 */
[----:B------:R-:W-:Y:S01]  /*0180*/  LOP3.LUT R13, R16, 0x18, R21, 0xfe, !PT ;  /* 0x00000018100d7812 */ /* 0x000fe200078efe15 */
[----:B--2---:R-:W-:Y:S01]  /*0190*/  IMAD.WIDE R26, R27, 0x4, R14 ;  /* 0x000000041b1a7825 */ /* 0x004fe200078e020e */
[----:B------:R-:W-:-:S03]  /*01a0*/  LOP3.LUT R23, R16, 0x1c, R21, 0xfe, !PT ;  /* 0x0000001c10177812 */ /* 0x000fc600078efe15 */
[--C-:B------:R-:W-:Y:S01]  /*01b0*/  IMAD R9, R9, 0x19, R6.reuse ;  /* 0x0000001909097824 */ /* 0x100fe200078e0206 */
[----:B------:R1:W2:Y:S01]  /*01c0*/  @!P0 LDG.E.EL R19, desc[UR6][R26.64] ;  /* 0x000000061a138981 */ /* 0x0002a2000c2e1900 */
[--C-:B------:R-:W-:Y:S02]  /*01d0*/  IMAD R11, R11, 0x19, R6.reuse ;  /* 0x000000190b0b7824 */ /* 0x100fe400078e0206 */
[--C-:B------:R-:W-:Y:S02]  /*01e0*/  IMAD R13, R13, 0x19, R6.reuse ;  /* 0x000000190d0d7824 */ /* 0x100fe400078e0206 */
[----:B------:R-:W-:Y:S02]  /*01f0*/  IMAD R23, R23, 0x19, R6 ;  /* 0x0000001917177824 */ /* 0x000fe400078e0206 */
[----:B------:R-:W-:Y:S01]  /*0200*/  IMAD.WIDE R2, R3, 0x4, R14 ;  /* 0x0000000403027825 */ /* 0x000fe200078e020e */
[----:B------:R-:W-:-:S03]  /*0210*/  CS2R R24, SRZ ;  /* 0x0000000000187805 */ /* 0x000fc6000001ff00 */
[--C-:B------:R-:W-:Y:S01]  /*0220*/  IMAD.WIDE R4, R5, 0x4, R14.reuse ;  /* 0x0000000405047825 */ /* 0x100fe200078e020e */
[----:B-1----:R-:W-:Y:S01]  /*0230*/  CS2R R26, SRZ ;  /* 0x00000000001a7805 */ /* 0x002fe2000001ff00 */
[----:B------:R1:W3:Y:S02]  /*0240*/  @!P0 LDG.E.EL R20, desc[UR6][R2.64] ;  /* 0x0000000602148981 */ /* 0x0002e4000c2e1900 */
[----:B------:R-:W-:-:S04]  /*0250*/  IMAD.WIDE R6, R7, 0x4, R14 ;  /* 0x0000000407067825 */ /* 0x000fc800078e020e */
[--C-:B------:R-:W-:Y:S01]  /*0260*/  IMAD.WIDE R8, R9, 0x4, R14.reuse ;  /* 0x0000000409087825 */ /* 0x100fe200078e020e */
[----:B------:R-:W4:Y:S03]  /*0270*/  @!P0 LDG.E.EL R24, desc[UR6][R6.64] ;  /* 0x0000000606188981 */ /* 0x000f26000c2e1900 */
[----:B------:R-:W-:-:S04]  /*0280*/  IMAD.WIDE R10, R11, 0x4, R14 ;  /* 0x000000040b0a7825 */ /* 0x000fc800078e020e */
[--C-:B------:R-:W-:Y:S01]  /*0290*/  IMAD.WIDE R12, R13, 0x4, R14.reuse ;  /* 0x000000040d0c7825 */ /* 0x100fe200078e020e */
[----:B------:R-:W5:Y:S03]  /*02a0*/  @!P0 LDG.E.EL R25, desc[UR6][R10.64] ;  /* 0x000000060a198981 */ /* 0x000f66000c2e1900 */
[----:B------:R-:W-:Y:S01]  /*02b0*/  IMAD.WIDE R14, R23, 0x4, R14 ;  /* 0x00000004170e7825 */ /* 0x000fe200078e020e */
[----:B------:R-:W5:Y:S03]  /*02c0*/  @!P0 LDG.E.EL R27, desc[UR6][R12.64] ;  /* 0x000000060c1b8981 */ /* 0x000f66000c2e1900 */
[----:B------:R-:W-:Y:S01]  /*02d0*/  IMAD.MOV.U32 R22, RZ, RZ, RZ ;  /* 0x000000ffff167224 */ /* 0x000fe200078e00ff */
[----:B------:R-:W5:Y:S01]  /*02e0*/  @!P0 LDG.E.EL R26, desc[UR6][R14.64] ;  /* 0x000000060e1a8981 */ /* 0x000f62000c2e1900 */
[----:B------:R-:W-:-:S04]  /*02f0*/  IMAD.MOV.U32 R23, RZ, RZ, RZ ;  /* 0x000000ffff177224 */ /* 0x000fc800078e00ff */
[----:B------:R-:W5:Y:S04]  /*0300*/  @!P0 LDG.E.EL R22, desc[UR6][R4.64] ;  /* 0x0000000604168981 */ /* 0x000f68000c2e1900 */
[----:B------:R1:W5:Y:S01]  /*0310*/  @!P0 LDG.E.EL R23, desc[UR6][R8.64] ;  /* 0x0000000608178981 */ /* 0x000362000c2e1900 */
[----:B------:R-:W1:Y:S02]  /*0320*/  S2UR UR5, SR_CgaCtaId ;  /* 0x00000000000579c3 */ /* 0x000e640000008800 */
[----:B-1----:R-:W-:Y:S01]  /*0330*/  IMAD.SHL.U32 R2, R17, 0x20, RZ ;  /* 0x0000002011027824 */ /* 0x002fe200078e00ff */
[----:B------:R-:W-:-:S04]  /*0340*/  UMOV UR4, 0x400 ;  /* 0x0000040000047882 */ /* 0x000fc80000000000 */
[----:B------:R-:W-:-:S04]  /*0350*/  LOP3.LUT R2, R2, 0x3e0, RZ, 0xc0, !PT ;  /* 0x000003e002027812 */ /* 0x000fc800078ec0ff */
[----:B------:R-:W-:Y:S01]  /*0360*/  LOP3.LUT R21, R2, R21, RZ, 0xfc, !PT ;  /* 0x0000001502157212 */ /* 0x000fe200078efcff */
[----:B0-----:R-:W-:-:S06]  /*0370*/  UPRMT UR4, UR5, 0x654, UR4 ;  /* 0x0000065405047896 */ /* 0x001fcc0008000004 */
[----:B------:R-:W-:-:S05]  /*0380*/  LEA.HI R2, R2, UR4, RZ, 0x1f ;  /* 0x0000000402027c11 */ /* 0x000fca000f8ff8ff */
[----:B------:R-:W-:Y:S01]  /*0390*/  IMAD R21, R21, 0x4, R2 ;  /* 0x0000000415157824 */ /* 0x000fe200078e0202 */
[C---:B------:R-:W-:Y:S01]  /*03a0*/  SHF.L.U32 R2, R17.reuse, 0x1, RZ ;  /* 0x0000000111027819 */ /* 0x040fe200000006ff */
[----:B------:R-:W-:-:S03]  /*03b0*/  IMAD.SHL.U32 R3, R17, 0x4, RZ ;  /* 0x0000000411037824 */ /* 0x000fc600078e00ff */
[----:B------:R-:W-:Y:S02]  /*03c0*/  LOP3.LUT R2, R2, 0xf0, RZ, 0xc0, !PT ;  /* 0x000000f002027812 */ /* 0x000fe400078ec0ff */
[----:B------:R-:W-:-:S03]  /*03d0*/  LOP3.LUT R8, R3, 0x1fc, RZ, 0xc0, !PT ;  /* 0x000001fc03087812 */ /* 0x000fc600078ec0ff */
[----:B------:R-:W-:-:S04]  /*03e0*/  VIADD R5, R2, UR4 ;  /* 0x0000000402057c36 */ /* 0x000fc80008000000 */
[----:B------:R-:W-:Y:S01]  /*03f0*/  IMAD R5, R8, 0x4, R5 ;  /* 0x0000000408057824 */ /* 0x000fe200078e0205 */
[----:B------:R-:W-:Y:S02]  /*0400*/  SHF.R.S32.HI R18, RZ, 0x1a, R18 ;  /* 0x0000001aff127819 */ /* 0x000fe40000011412 */
[----:B------:R-:W-:Y:S02]  /*0410*/  LOP3.LUT R16, R16, 0x1c, R3, 0xf8, !PT ;  /* 0x0000001c10107812 */ /* 0x000fe400078ef803 */
[----:B------:R-:W-:-:S04]  /*0420*/  SGXT R3, R18, 0x1 ;  /* 0x000000011203781a */ /* 0x000fc80000000200 */
[----:B------:R-:W-:Y:S02]  /*0430*/  LEA.HI R10, R3, R16, RZ, 0x5 ;  /* 0x00000010030a7211 */ /* 0x000fe400078f28ff */
[----:B------:R-:W0:Y:S02]  /*0440*/  LDC.64 R2, c[0x0][0x218] ;  /* 0x00008600ff027b82 */ /* 0x000e240000000a00 */
[----:B------:R-:W-:Y:S02]  /*0450*/  LOP3.LUT R9, R10, 0xffffffe0, RZ, 0xc0, !PT ;  /* 0xffffffe00a097812 */ /* 0x000fe400078ec0ff */
[----:B------:R-:W-:-:S03]  /*0460*/  SHF.R.U32.HI R17, RZ, 0x3, R17 ;  /* 0x00000003ff117819 */ /* 0x000fc60000011611 */
[----:B------:R-:W-:Y:S01]  /*0470*/  IMAD.IADD R11, R16, 0x1, -R9 ;  /* 0x00000001100b7824 */ /* 0x000fe200078e0a09 */
[----:B------:R-:W-:Y:S02]  /*0480*/  SGXT.U32 R9, R17, 0x4 ;  /* 0x000000041109781a */ /* 0x000fe40000000000 */
[----:B------:R-:W-:Y:S02]  /*0490*/  SHF.R.S32.HI R10, RZ, 0x5, R10 ;  /* 0x00000005ff0a7819 */ /* 0x000fe4000001140a */
[----:B------:R-:W-:Y:S02]  /*04a0*/  LOP3.LUT R9, R0, R9, RZ, 0xfc, !PT ;  /* 0x0000000900097212 */ /* 0x000fe400078efcff */
[----:B------:R-:W-:Y:S01]  /*04b0*/  LOP3.LUT R13, R8, 0x200, RZ, 0xfc, !PT ;  /* 0x00000200080d7812 */ /* 0x000fe200078efcff */
[----:B------:R-:W-:Y:S01]  /*04c0*/  IMAD R12, R10, 0x320, R11 ;  /* 0x000003200a0c7824 */ /* 0x000fe200078e020b */
[C---:B------:R-:W-:Y:S02]  /*04d0*/  LOP3.LUT R0, R9.reuse, 0x10, RZ, 0xfc, !PT ;  /* 0x0000001009007812 */ /* 0x040fe400078efcff */
[----:B------:R-:W-:-:S02]  /*04e0*/  ISETP.GE.AND P1, PT, R9, 0x19, PT ;  /* 0x000000190900780c */ /* 0x000fc40003f26270 */
[----:B------:R-:W-:Y:S02]  /*04f0*/  ISETP.GE.AND P0, PT, R0, 0x19, PT ;  /* 0x000000190000780c */ /* 0x000fe40003f06270 */
[----:B------:R-:W-:Y:S02]  /*0500*/  SHF.R.U32.HI R13, RZ, 0x1, R13 ;  /* 0x00000001ff0d7819 */ /* 0x000fe4000001160d */
[----:B------:R-:W-:Y:S02]  /*0510*/  LEA R11, R9, R12, 0x5 ;  /* 0x0000000c090b7211 */ /* 0x000fe400078e28ff */
[----:B------:R-:W-:-:S03]  /*0520*/  LOP3.LUT R13, R13, 0x1f0, RZ, 0xc0, !PT ;  /* 0x000001f00d0d7812 */ /* 0x000fc600078ec0ff */
[----:B0-----:R-:W-:-:S04]  /*0530*/  IMAD.WIDE R10, R11, 0x4, R2 ;  /* 0x000000040b0a7825 */ /* 0x001fc800078e0202 */
[----:B------:R-:W-:-:S04]  /*0540*/  VIADD R13, R13, UR4 ;  /* 0x000000040d0d7c36 */ /* 0x000fc80008000000 */
[----:B------:R-:W-:Y:S01]  /*0550*/  IMAD R13, R8, 0x4, R13 ;  /* 0x00000004080d7824 */ /* 0x000fe200078e020d */
[----:B--2---:R-:W-:Y:S04]  /*0560*/  STS [R21], R19 ;  /* 0x0000001315007388 */ /* 0x004fe80000000800 */
[----:B---3--:R-:W-:Y:S04]  /*0570*/  STS [R21+0x10], R20 ;  /* 0x0000101415007388 */ /* 0x008fe80000000800 */
[----:B----4-:R-:W-:Y:S04]  /*0580*/  STS [R21+0x30], R24 ;  /* 0x0000301815007388 */ /* 0x010fe80000000800 */
[----:B-----5:R-:W-:Y:S04]  /*0590*/  STS [R21+0x50], R25 ;  /* 0x0000501915007388 */ /* 0x020fe80000000800 */
[----:B------:R-:W-:Y:S04]  /*05a0*/  STS [R21+0x60], R27 ;  /* 0x0000601b15007388 */ /* 0x000fe80000000800 */
[----:B------:R-:W-:Y:S04]  /*05b0*/  STS [R21+0x70], R26 ;  /* 0x0000701a15007388 */ /* 0x000fe80000000800 */
[----:B------:R-:W-:Y:S04]  /*05c0*/  STS [R21+0x20], R22 ;  /* 0x0000201615007388 */ /* 0x000fe80000000800 */
[----:B------:R-:W-:Y:S01]  /*05d0*/  STS [R21+0x40], R23 ;  /* 0x0000401715007388 */ /* 0x000fe20000000800 */
[----:B------:R-:W-:Y:S06]  /*05e0*/  BAR.SYNC.DEFER_BLOCKING 0x0 ;  /* 0x0000000000007b1d */ /* 0x000fec0000010000 */
[----:B------:R-:W0:Y:S04]  /*05f0*/  LDS.128 R4, [R5] ;  /* 0x0000000005047984 */ /* 0x000e280000000c00 */
[----:B0-----:R0:W-:Y:S02]  /*0600*/  @!P1 STG.E.128 desc[UR6][R10.64], R4 ;  /* 0x000000040a009986 */ /* 0x0011e4000c101d06 */
[----:B0-----:R-:W-:Y:S05]  /*0610*/  @P0 EXIT ;  /* 0x000000000000094d */ /* 0x001fea0003800000 */
[----:B0-----:R-:W0:Y:S01]  /*0620*/  LDS.128 R8, [R13+0x800] ;  /* 0x000800000d087984 */ /* 0x001e220000000c00 */
[----:B------:R-:W-:-:S04]  /*0630*/  IMAD R5, R0, 0x20, R12 ;  /* 0x0000002000057824 */ /* 0x000fc800078e020c */
[----:B------:R-:W-:-:S05]  /*0640*/  IMAD.WIDE R2, R5, 0x4, R2 ;  /* 0x0000000405027825 */ /* 0x000fca00078e0202 */
[----:B0-----:R-:W-:Y:S01]  /*0650*/  STG.E.128 desc[UR6][R2.64], R8 ;  /* 0x0000000802007986 */ /* 0x001fe2000c101d06 */
[----:B------:R-:W-:Y:S05]  /*0660*/  EXIT ;  /* 0x000000000000794d */ /* 0x000fea0003800000 */
.L_x_0:
[----:B------:R-:W-:-:S00]  /*0670*/  BRA `(.L_x_0) ;  /* 0xfffffffc00fc7947 */ /* 0x000fc0000383ffff */
[----:B------:R-:W-:-:S00]  /*0680*/  NOP ;  /* 0x0000000000007918 */ /* 0x000fc00000000000 */
[----:B------:R-:W-:-:S00]  /*0690*/  NOP ;  /* 0x0000000000007918 */ /* 0x000fc00000000000 */
[----:B------:R-:W-:-:S00]  /*06a0*/  NOP ;  /* 0x0000000000007918 */ /* 0x000fc00000000000 */
[----:B------:R-:W-:-:S00]  /*06b0*/  NOP ;  /* 0x0000000000007918 */ /* 0x000fc00000000000 */
[----:B------:R-:W-:-:S00]  /*06c0*/  NOP ;  /* 0x0000000000007918 */ /* 0x000fc00000000000 */
[----:B------:R-:W-:-:S00]  /*06d0*/  NOP ;  /* 0x0000000000007918 */ /* 0x000fc00000000000 */
[----:B------:R-:W-:-:S00]  /*06e0*/  NOP ;  /* 0x0000000000007918 */ /* 0x000fc00000000000 */
[----:B------:R-:W-:-:S00]  /*06f0*/  NOP ;  /* 0x0000000000007918 */ /* 0x000fc00000000000 */
.L_x_1:


//--------------------- .nv.shared.triton_poi_fused_13 --------------------------
	.section	.nv.shared.triton_poi_fused_13,"aw",@nobits
	.sectionflags	@""
	.align	16
	.zero		1024


//--------------------- .nv.constant0.triton_poi_fused_13 --------------------------
	.section	.nv.constant0.triton_poi_fused_13,"a",@progbits
	.sectionflags	@""
	.align	4
.nv.constant0.triton_poi_fused_13:
	.zero		552
